//
// Generated by NVIDIA NVVM Compiler
//
// Compiler Build ID: CL-36424714
// Cuda compilation tools, release 13.0, V13.0.88
// Based on NVVM 20.0.0
//

.version 9.0
.target sm_100
.address_size 64

	// .globl	_Z15reduce_kernel_1Pf
.global .align 1 .b8 _ZN34_INTERNAL_ba97bf66_4_k_cu_5ecd162d4cuda3std3__436_GLOBAL__N__ba97bf66_4_k_cu_5ecd162d6ignoreE[1];
.global .align 1 .b8 _ZN34_INTERNAL_ba97bf66_4_k_cu_5ecd162d4cuda3std3__45__cpo5beginE[1];
.global .align 1 .b8 _ZN34_INTERNAL_ba97bf66_4_k_cu_5ecd162d4cuda3std3__45__cpo3endE[1];
.global .align 1 .b8 _ZN34_INTERNAL_ba97bf66_4_k_cu_5ecd162d4cuda3std3__45__cpo6cbeginE[1];
.global .align 1 .b8 _ZN34_INTERNAL_ba97bf66_4_k_cu_5ecd162d4cuda3std3__45__cpo4cendE[1];
.global .align 1 .b8 _ZN34_INTERNAL_ba97bf66_4_k_cu_5ecd162d4cuda3std3__419piecewise_constructE[1];
.global .align 1 .b8 _ZN34_INTERNAL_ba97bf66_4_k_cu_5ecd162d4cuda3std3__48in_placeE[1];
.global .align 1 .b8 _ZN34_INTERNAL_ba97bf66_4_k_cu_5ecd162d4cuda3std6ranges3__45__cpo4swapE[1];
.global .align 1 .b8 _ZN34_INTERNAL_ba97bf66_4_k_cu_5ecd162d4cuda3std6ranges3__45__cpo9iter_moveE[1];
.global .align 1 .b8 _ZN34_INTERNAL_ba97bf66_4_k_cu_5ecd162d4cuda3std6ranges3__45__cpo7advanceE[1];

.visible .entry _Z15reduce_kernel_1Pf(
	.param .u64 .ptr .align 1 _Z15reduce_kernel_1Pf_param_0
)
{
	.reg .pred 	%p<11>;
	.reg .b32 	%r<15>;
	.reg .b32 	%f<12>;
	.reg .b64 	%rd<5>;

	ld.param.u64 	%rd1, [_Z15reduce_kernel_1Pf_param_0];
	cvta.to.global.u64 	%rd2, %rd1;
	mov.u32 	%r1, %ctaid.x;
	mov.u32 	%r2, %ntid.x;
	mov.u32 	%r3, %tid.x;
	mad.lo.s32 	%r4, %r1, %r2, %r3;
	mul.wide.s32 	%rd3, %r4, 4;
	add.s64 	%rd4, %rd2, %rd3;
	ld.global.f32 	%f1, [%rd4];
	mov.b32 	%r5, %f1;
	shfl.sync.bfly.b32	%r6|%p1, %r5, 1, 31, -1;
	mov.b32 	%f2, %r6;
	setp.lt.f32 	%p2, %f1, %f2;
	selp.f32 	%f3, %f2, %f1, %p2;
	mov.b32 	%r7, %f3;
	shfl.sync.bfly.b32	%r8|%p3, %r7, 2, 31, -1;
	mov.b32 	%f4, %r8;
	setp.lt.f32 	%p4, %f3, %f4;
	selp.f32 	%f5, %f4, %f3, %p4;
	mov.b32 	%r9, %f5;
	shfl.sync.bfly.b32	%r10|%p5, %r9, 4, 31, -1;
	mov.b32 	%f6, %r10;
	setp.lt.f32 	%p6, %f5, %f6;
	selp.f32 	%f7, %f6, %f5, %p6;
	mov.b32 	%r11, %f7;
	shfl.sync.bfly.b32	%r12|%p7, %r11, 8, 31, -1;
	mov.b32 	%f8, %r12;
	setp.lt.f32 	%p8, %f7, %f8;
	selp.f32 	%f9, %f8, %f7, %p8;
	mov.b32 	%r13, %f9;
	shfl.sync.bfly.b32	%r14|%p9, %r13, 16, 31, -1;
	mov.b32 	%f10, %r14;
	setp.lt.f32 	%p10, %f9, %f10;
	selp.f32 	%f11, %f10, %f9, %p10;
	st.global.f32 	[%rd4], %f11;
	ret;

}
	// .globl	_Z15reduce_kernel_2Pf
.visible .entry _Z15reduce_kernel_2Pf(
	.param .u64 .ptr .align 1 _Z15reduce_kernel_2Pf_param_0
)
{
	.reg .pred 	%p<11>;
	.reg .b32 	%r<15>;
	.reg .b32 	%f<12>;
	.reg .b64 	%rd<5>;

	ld.param.u64 	%rd1, [_Z15reduce_kernel_2Pf_param_0];
	cvta.to.global.u64 	%rd2, %rd1;
	mov.u32 	%r1, %ctaid.x;
	mov.u32 	%r2, %ntid.x;
	mov.u32 	%r3, %tid.x;
	mad.lo.s32 	%r4, %r1, %r2, %r3;
	mul.wide.s32 	%rd3, %r4, 4;
	add.s64 	%rd4, %rd2, %rd3;
	ld.global.f32 	%f1, [%rd4];
	mov.b32 	%r5, %f1;
	shfl.sync.bfly.b32	%r6|%p1, %r5, 16, 31, -1;
	mov.b32 	%f2, %r6;
	setp.lt.f32 	%p2, %f1, %f2;
	selp.f32 	%f3, %f2, %f1, %p2;
	mov.b32 	%r7, %f3;
	shfl.sync.bfly.b32	%r8|%p3, %r7, 8, 31, -1;
	mov.b32 	%f4, %r8;
	setp.lt.f32 	%p4, %f3, %f4;
	selp.f32 	%f5, %f4, %f3, %p4;
	mov.b32 	%r9, %f5;
	shfl.sync.bfly.b32	%r10|%p5, %r9, 4, 31, -1;
	mov.b32 	%f6, %r10;
	setp.lt.f32 	%p6, %f5, %f6;
	selp.f32 	%f7, %f6, %f5, %p6;
	mov.b32 	%r11, %f7;
	shfl.sync.bfly.b32	%r12|%p7, %r11, 2, 31, -1;
	mov.b32 	%f8, %r12;
	setp.lt.f32 	%p8, %f7, %f8;
	selp.f32 	%f9, %f8, %f7, %p8;
	mov.b32 	%r13, %f9;
	shfl.sync.bfly.b32	%r14|%p9, %r13, 1, 31, -1;
	mov.b32 	%f10, %r14;
	setp.lt.f32 	%p10, %f9, %f10;
	selp.f32 	%f11, %f10, %f9, %p10;
	st.global.f32 	[%rd4], %f11;
	ret;

}


// ===== COMPILED SASS (sm_100) =====

	.target	sm_100

	.elftype	@"ET_EXEC"


//--------------------- .note.nv.tkinfo           --------------------------
	.section	.note.nv.tkinfo,"",@"SHT_NOTE"
	.sectionflags	@"SHF_NOTE_NV_TKINFO"
	.tkinfo
        /*0018*/ 	.word	0x00000002
        /*0030*/ 	.string	""
        /*0030*/ 	.string	"ptxas"
        /*0030*/ 	.string	"Cuda compilation tools, release 13.0, V13.0.88"
        /*0030*/ 	.string	"Build cuda_13.0.r13.0/compiler.36424714_0"
        /*0030*/ 	.string	"-arch sm_100 -m 64 "



//--------------------- .note.nv.cuinfo           --------------------------
	.section	.note.nv.cuinfo,"",@"SHT_NOTE"
	.sectionflags	@"SHF_NOTE_NV_CUINFO"
        /*0018*/ 	.short	0x0002
        /*001a*/ 	.short	0x0064
        /*001c*/ 	.short	0x0082
	.zero		2


//--------------------- .nv.info                  --------------------------
	.section	.nv.info,"",@"SHT_CUDA_INFO"
	.align	4


	//----- nvinfo : EIATTR_REGCOUNT
	.align		4
        /*0000*/ 	.byte	0x04, 0x2f
        /*0002*/ 	.short	(.L_11 - .L_10)
	.align		4
.L_10:
        /*0004*/ 	.word	index@(_Z15reduce_kernel_1Pf)
        /*0008*/ 	.word	0x0000000c


	//----- nvinfo : EIATTR_FRAME_SIZE
	.align		4
.L_11:
        /*000c*/ 	.byte	0x04, 0x11
        /*000e*/ 	.short	(.L_13 - .L_12)
	.align		4
.L_12:
        /*0010*/ 	.word	index@(_Z15reduce_kernel_1Pf)
        /*0014*/ 	.word	0x00000000


	//----- nvinfo : EIATTR_REGCOUNT
	.align		4
.L_13:
        /*0018*/ 	.byte	0x04, 0x2f
        /*001a*/ 	.short	(.L_15 - .L_14)
	.align		4
.L_14:
        /*001c*/ 	.word	index@(_Z15reduce_kernel_2Pf)
        /*0020*/ 	.word	0x0000000c


	//----- nvinfo : EIATTR_FRAME_SIZE
	.align		4
.L_15:
        /*0024*/ 	.byte	0x04, 0x11
        /*0026*/ 	.short	(.L_17 - .L_16)
	.align		4
.L_16:
        /*0028*/ 	.word	index@(_Z15reduce_kernel_2Pf)
        /*002c*/ 	.word	0x00000000


	//----- nvinfo : EIATTR_MIN_STACK_SIZE
	.align		4
.L_17:
        /*0030*/ 	.byte	0x04, 0x12
        /*0032*/ 	.short	(.L_19 - .L_18)
	.align		4
.L_18:
        /*0034*/ 	.word	index@(_Z15reduce_kernel_2Pf)
        /*0038*/ 	.word	0x00000000


	//----- nvinfo : EIATTR_MIN_STACK_SIZE
	.align		4
.L_19:
        /*003c*/ 	.byte	0x04, 0x12
        /*003e*/ 	.short	(.L_21 - .L_20)
	.align		4
.L_20:
        /*0040*/ 	.word	index@(_Z15reduce_kernel_1Pf)
        /*0044*/ 	.word	0x00000000
.L_21:


//--------------------- .nv.compat                --------------------------
	.section	.nv.compat,"",@"SHT_CUDA_COMPAT_INFO"
	.align	4
        /*0000*/ 	.byte	0x02, 0x09, 0x00, 0x00, 0x02, 0x02, 0x01, 0x00, 0x02, 0x05, 0x05, 0x00, 0x03, 0x07, 0x01, 0x01
        /*0010*/ 	.byte	0x02, 0x03, 0x00, 0x00, 0x02, 0x06, 0x01, 0x00, 0x04, 0x0b, 0x08, 0x00, 0x09, 0x00, 0x00, 0x00
        /*0020*/ 	.byte	0x00, 0x00, 0x00, 0x00


//--------------------- .nv.info._Z15reduce_kernel_2Pf --------------------------
	.section	.nv.info._Z15reduce_kernel_2Pf,"",@"SHT_CUDA_INFO"
	.sectionflags	@""
	.align	4


	//----- nvinfo : EIATTR_CUDA_API_VERSION
	.align		4
        /*0000*/ 	.byte	0x04, 0x37
        /*0002*/ 	.short	(.L_23 - .L_22)
.L_22:
        /*0004*/ 	.word	0x00000082


	//----- nvinfo : EIATTR_KPARAM_INFO
	.align		4
.L_23:
        /*0008*/ 	.byte	0x04, 0x17
        /*000a*/ 	.short	(.L_25 - .L_24)
.L_24:
        /*000c*/ 	.word	0x00000000
        /*0010*/ 	.short	0x0000
        /*0012*/ 	.short	0x0000
        /*0014*/ 	.byte	0x00, 0xf5, 0x21, 0x00


	//----- nvinfo : EIATTR_SPARSE_MMA_MASK
	.align		4
.L_25:
        /*0018*/ 	.byte	0x03, 0x50
        /*001a*/ 	.short	0x0000


	//----- nvinfo : EIATTR_MAXREG_COUNT
	.align		4
        /*001c*/ 	.byte	0x03, 0x1b
        /*001e*/ 	.short	0x00ff


	//----- nvinfo : EIATTR_MERCURY_ISA_VERSION
	.align		4
        /*0020*/ 	.byte	0x03, 0x5f
        /*0022*/ 	.short	0x0101


	//----- nvinfo : EIATTR_COOP_GROUP_MASK_REGIDS
	.align		4
        /*0024*/ 	.byte	0x04, 0x29
        /*0026*/ 	.short	(.L_27 - .L_26)


	//   ....[0]....
.L_26:
        /*0028*/ 	.word	0xffffffff


	//   ....[1]....
        /*002c*/ 	.word	0xffffffff


	//   ....[2]....
        /*0030*/ 	.word	0xffffffff


	//   ....[3]....
        /*0034*/ 	.word	0xffffffff


	//   ....[4]....
        /*0038*/ 	.word	0xffffffff


	//----- nvinfo : EIATTR_COOP_GROUP_INSTR_OFFSETS
	.align		4
.L_27:
        /*003c*/ 	.byte	0x04, 0x28
        /*003e*/ 	.short	(.L_29 - .L_28)


	//   ....[0]....
.L_28:
        /*0040*/ 	.word	0x00000090


	//   ....[1]....
        /*0044*/ 	.word	0x000000c0


	//   ....[2]....
        /*0048*/ 	.word	0x000000f0


	//   ....[3]....
        /*004c*/ 	.word	0x00000120


	//   ....[4]....
        /*0050*/ 	.word	0x00000150


	//----- nvinfo : EIATTR_VRC_CTA_INIT_COUNT
	.align		4
.L_29:
        /*0054*/ 	.byte	0x02, 0x4a
	.zero		1
	.zero		1


	//----- nvinfo : EIATTR_EXIT_INSTR_OFFSETS
	.align		4
        /*0058*/ 	.byte	0x04, 0x1c
        /*005a*/ 	.short	(.L_31 - .L_30)


	//   ....[0]....
.L_30:
        /*005c*/ 	.word	0x00000190


	//----- nvinfo : EIATTR_CBANK_PARAM_SIZE
	.align		4
.L_31:
        /*0060*/ 	.byte	0x03, 0x19
        /*0062*/ 	.short	0x0008


	//----- nvinfo : EIATTR_PARAM_CBANK
	.align		4
        /*0064*/ 	.byte	0x04, 0x0a
        /*0066*/ 	.short	(.L_33 - .L_32)
	.align		4
.L_32:
        /*0068*/ 	.word	index@(.nv.constant0._Z15reduce_kernel_2Pf)
        /*006c*/ 	.short	0x0380
        /*006e*/ 	.short	0x0008


	//----- nvinfo : EIATTR_SW_WAR
	.align		4
.L_33:
        /*0070*/ 	.byte	0x04, 0x36
        /*0072*/ 	.short	(.L_35 - .L_34)
.L_34:
        /*0074*/ 	.word	0x00000008
.L_35:


//--------------------- .nv.info._Z15reduce_kernel_1Pf --------------------------
	.section	.nv.info._Z15reduce_kernel_1Pf,"",@"SHT_CUDA_INFO"
	.sectionflags	@""
	.align	4


	//----- nvinfo : EIATTR_CUDA_API_VERSION
	.align		4
        /*0000*/ 	.byte	0x04, 0x37
        /*0002*/ 	.short	(.L_37 - .L_36)
.L_36:
        /*0004*/ 	.word	0x00000082


	//----- nvinfo : EIATTR_KPARAM_INFO
	.align		4
.L_37:
        /*0008*/ 	.byte	0x04, 0x17
        /*000a*/ 	.short	(.L_39 - .L_38)
.L_38:
        /*000c*/ 	.word	0x00000000
        /*0010*/ 	.short	0x0000
        /*0012*/ 	.short	0x0000
        /*0014*/ 	.byte	0x00, 0xf5, 0x21, 0x00


	//----- nvinfo : EIATTR_SPARSE_MMA_MASK
	.align		4
.L_39:
        /*0018*/ 	.byte	0x03, 0x50
        /*001a*/ 	.short	0x0000


	//----- nvinfo : EIATTR_MAXREG_COUNT
	.align		4
        /*001c*/ 	.byte	0x03, 0x1b
        /*001e*/ 	.short	0x00ff


	//----- nvinfo : EIATTR_MERCURY_ISA_VERSION
	.align		4
        /*0020*/ 	.byte	0x03, 0x5f
        /*0022*/ 	.short	0x0101


	//----- nvinfo : EIATTR_COOP_GROUP_MASK_REGIDS
	.align		4
        /*0024*/ 	.byte	0x04, 0x29
        /*0026*/ 	.short	(.L_41 - .L_40)


	//   ....[0]....
.L_40:
        /*0028*/ 	.word	0xffffffff


	//   ....[1]....
        /*002c*/ 	.word	0xffffffff


	//   ....[2]....
        /*0030*/ 	.word	0xffffffff


	//   ....[3]....
        /*0034*/ 	.word	0xffffffff


	//   ....[4]....
        /*0038*/ 	.word	0xffffffff


	//----- nvinfo : EIATTR_COOP_GROUP_INSTR_OFFSETS
	.align		4
.L_41:
        /*003c*/ 	.byte	0x04, 0x28
        /*003e*/ 	.short	(.L_43 - .L_42)


	//   ....[0]....
.L_42:
        /*0040*/ 	.word	0x00000090


	//   ....[1]....
        /*0044*/ 	.word	0x000000c0


	//   ....[2]....
        /*0048*/ 	.word	0x000000f0


	//   ....[3]....
        /*004c*/ 	.word	0x00000120


	//   ....[4]....
        /*0050*/ 	.word	0x00000150


	//----- nvinfo : EIATTR_VRC_CTA_INIT_COUNT
	.align		4
.L_43:
        /*0054*/ 	.byte	0x02, 0x4a
	.zero		1
	.zero		1


	//----- nvinfo : EIATTR_EXIT_INSTR_OFFSETS
	.align		4
        /*0058*/ 	.byte	0x04, 0x1c
        /*005a*/ 	.short	(.L_45 - .L_44)


	//   ....[0]....
.L_44:
        /*005c*/ 	.word	0x00000190


	//----- nvinfo : EIATTR_CBANK_PARAM_SIZE
	.align		4
.L_45:
        /*0060*/ 	.byte	0x03, 0x19
        /*0062*/ 	.short	0x0008


	//----- nvinfo : EIATTR_PARAM_CBANK
	.align		4
        /*0064*/ 	.byte	0x04, 0x0a
        /*0066*/ 	.short	(.L_47 - .L_46)
	.align		4
.L_46:
        /*0068*/ 	.word	index@(.nv.constant0._Z15reduce_kernel_1Pf)
        /*006c*/ 	.short	0x0380
        /*006e*/ 	.short	0x0008


	//----- nvinfo : EIATTR_SW_WAR
	.align		4
.L_47:
        /*0070*/ 	.byte	0x04, 0x36
        /*0072*/ 	.short	(.L_49 - .L_48)
.L_48:
        /*0074*/ 	.word	0x00000008
.L_49:


//--------------------- .nv.callgraph             --------------------------
	.section	.nv.callgraph,"",@"SHT_CUDA_CALLGRAPH"
	.align	4
	.sectionentsize	8
	.align		4
        /*0000*/ 	.word	0x00000000
	.align		4
        /*0004*/ 	.word	0xffffffff
	.align		4
        /*0008*/ 	.word	0x00000000
	.align		4
        /*000c*/ 	.word	0xfffffffe
	.align		4
        /*0010*/ 	.word	0x00000000
	.align		4
        /*0014*/ 	.word	0xfffffffd
	.align		4
        /*0018*/ 	.word	0x00000000
	.align		4
        /*001c*/ 	.word	0xfffffffc


//--------------------- .nv.constant4             --------------------------
	.section	.nv.constant4,"a",@progbits
	.align	8
	.align		8
.nv.constant4:
        /*0000*/ 	.dword	_ZN34_INTERNAL_ba97bf66_4_k_cu_5ecd162d4cuda3std3__436_GLOBAL__N__ba97bf66_4_k_cu_5ecd162d6ignoreE
	.align		8
        /*0008*/ 	.dword	_ZN34_INTERNAL_ba97bf66_4_k_cu_5ecd162d4cuda3std3__45__cpo5beginE
	.align		8
        /*0010*/ 	.dword	_ZN34_INTERNAL_ba97bf66_4_k_cu_5ecd162d4cuda3std3__45__cpo3endE
	.align		8
        /*0018*/ 	.dword	_ZN34_INTERNAL_ba97bf66_4_k_cu_5ecd162d4cuda3std3__45__cpo6cbeginE
	.align		8
        /*0020*/ 	.dword	_ZN34_INTERNAL_ba97bf66_4_k_cu_5ecd162d4cuda3std3__45__cpo4cendE
	.align		8
        /*0028*/ 	.dword	_ZN34_INTERNAL_ba97bf66_4_k_cu_5ecd162d4cuda3std3__419piecewise_constructE
	.align		8
        /*0030*/ 	.dword	_ZN34_INTERNAL_ba97bf66_4_k_cu_5ecd162d4cuda3std3__48in_placeE
	.align		8
        /*0038*/ 	.dword	_ZN34_INTERNAL_ba97bf66_4_k_cu_5ecd162d4cuda3std6ranges3__45__cpo4swapE
	.align		8
        /*0040*/ 	.dword	_ZN34_INTERNAL_ba97bf66_4_k_cu_5ecd162d4cuda3std6ranges3__45__cpo9iter_moveE
	.align		8
        /*0048*/ 	.dword	_ZN34_INTERNAL_ba97bf66_4_k_cu_5ecd162d4cuda3std6ranges3__45__cpo7advanceE


//--------------------- .text._Z15reduce_kernel_2Pf --------------------------
	.section	.text._Z15reduce_kernel_2Pf,"ax",@progbits
	.align	128
        .global         _Z15reduce_kernel_2Pf
        .type           _Z15reduce_kernel_2Pf,@function
        .size           _Z15reduce_kernel_2Pf,(.L_x_2 - _Z15reduce_kernel_2Pf)
        .other          _Z15reduce_kernel_2Pf,@"STO_CUDA_ENTRY STV_DEFAULT"
_Z15reduce_kernel_2Pf:
.text._Z15reduce_kernel_2Pf:
[----:B------:R-:W-:Y:S01]  /*0000*/  LDC R1, c[0x0][0x37c] ;  /* 0x0000df00ff017b82 */ /* 0x000fe20000000800 */
[----:B------:R-:W0:Y:S07]  /*0010*/  S2R R0, SR_TID.X ;  /* 0x0000000000007919 */ /* 0x000e2e0000002100 */
[----:B------:R-:W0:Y:S01]  /*0020*/  S2UR UR6, SR_CTAID.X ;  /* 0x00000000000679c3 */ /* 0x000e220000002500 */
[----:B------:R-:W1:Y:S07]  /*0030*/  LDCU.64 UR4, c[0x0][0x358] ;  /* 0x00006b00ff0477ac */ /* 0x000e6e0008000a00 */
[----:B------:R-:W0:Y:S08]  /*0040*/  LDC R5, c[0x0][0x360] ;  /* 0x0000d800ff057b82 */ /* 0x000e300000000800 */
[----:B------:R-:W2:Y:S01]  /*0050*/  LDC.64 R2, c[0x0][0x380] ;  /* 0x0000e000ff027b82 */ /* 0x000ea20000000a00 */
[----:B0-----:R-:W-:-:S04]  /*0060*/  IMAD R5, R5, UR6, R0 ;  /* 0x0000000605057c24 */ /* 0x001fc8000f8e0200 */
[----:B--2---:R-:W-:-:S05]  /*0070*/  IMAD.WIDE R2, R5, 0x4, R2 ;  /* 0x0000000405027825 */ /* 0x004fca00078e0202 */
[----:B-1----:R-:W2:Y:S04]  /*0080*/  LDG.E R0, desc[UR4][R2.64] ;  /* 0x0000000402007981 */ /* 0x002ea8000c1e1900 */
[----:B--2---:R-:W0:Y:S02]  /*0090*/  SHFL.BFLY PT, R5, R0, 0x10, 0x1f ;  /* 0x0e001f0000057f89 */ /* 0x004e2400000e0000 */
[----:B0-----:R-:W-:-:S04]  /*00a0*/  FSETP.GEU.AND P0, PT, R0, R5, PT ;  /* 0x000000050000720b */ /* 0x001fc80003f0e000 */
[----:B------:R-:W-:-:S05]  /*00b0*/  FSEL R5, R5, R0, !P0 ;  /* 0x0000000005057208 */ /* 0x000fca0004000000 */
[----:B------:R-:W0:Y:S02]  /*00c0*/  SHFL.BFLY PT, R4, R5, 0x8, 0x1f ;  /* 0x0d001f0005047f89 */ /* 0x000e2400000e0000 */
        /* <DEDUP_REMOVED lines=11> */
[----:B------:R-:W-:Y:S01]  /*0180*/  STG.E desc[UR4][R2.64], R9 ;  /* 0x0000000902007986 */ /* 0x000fe2000c101904 */
[----:B------:R-:W-:Y:S05]  /*0190*/  EXIT ;  /* 0x000000000000794d */ /* 0x000fea0003800000 */
.L_x_0:
[----:B------:R-:W-:-:S00]  /*01a0*/  BRA `(.L_x_0) ;  /* 0xfffffffc00fc7947 */ /* 0x000fc0000383ffff */
[----:B------:R-:W-:-:S00]  /*01b0*/  NOP ;  /* 0x0000000000007918 */ /* 0x000fc00000000000 */
        /* <DEDUP_REMOVED lines=12> */
.L_x_2:


//--------------------- .text._Z15reduce_kernel_1Pf --------------------------
	.section	.text._Z15reduce_kernel_1Pf,"ax",@progbits
	.align	128
        .global         _Z15reduce_kernel_1Pf
        .type           _Z15reduce_kernel_1Pf,@function
        .size           _Z15reduce_kernel_1Pf,(.L_x_3 - _Z15reduce_kernel_1Pf)
        .other          _Z15reduce_kernel_1Pf,@"STO_CUDA_ENTRY STV_DEFAULT"
_Z15reduce_kernel_1Pf:
.text._Z15reduce_kernel_1Pf:
        /* <DEDUP_REMOVED lines=26> */
.L_x_1:
        /* <DEDUP_REMOVED lines=14> */
.L_x_3:


//--------------------- .nv.shared.reserved.0     --------------------------
	.section	.nv.shared.reserved.0,"aw",@nobits
	.weak		__nv_reservedSMEM_offset_0_alias
	.size		__nv_reservedSMEM_offset_0_alias, 0, 64
	.other		__nv_reservedSMEM_offset_0_alias,@"STO_CUDA_RESERVED_SHARED STV_DEFAULT"
__nv_reservedSMEM_offset_0_alias:
	.zero		0
	.zero		64


//--------------------- .nv.global                --------------------------
	.section	.nv.global,"aw",@nobits
.nv.global:
	.type		_ZN34_INTERNAL_ba97bf66_4_k_cu_5ecd162d4cuda3std6ranges3__45__cpo9iter_moveE,@object
	.size		_ZN34_INTERNAL_ba97bf66_4_k_cu_5ecd162d4cuda3std6ranges3__45__cpo9iter_moveE,(_ZN34_INTERNAL_ba97bf66_4_k_cu_5ecd162d4cuda3std3__436_GLOBAL__N__ba97bf66_4_k_cu_5ecd162d6ignoreE - _ZN34_INTERNAL_ba97bf66_4_k_cu_5ecd162d4cuda3std6ranges3__45__cpo9iter_moveE)
_ZN34_INTERNAL_ba97bf66_4_k_cu_5ecd162d4cuda3std6ranges3__45__cpo9iter_moveE:
	.zero		1
	.type		_ZN34_INTERNAL_ba97bf66_4_k_cu_5ecd162d4cuda3std3__436_GLOBAL__N__ba97bf66_4_k_cu_5ecd162d6ignoreE,@object
	.size		_ZN34_INTERNAL_ba97bf66_4_k_cu_5ecd162d4cuda3std3__436_GLOBAL__N__ba97bf66_4_k_cu_5ecd162d6ignoreE,(_ZN34_INTERNAL_ba97bf66_4_k_cu_5ecd162d4cuda3std3__45__cpo4cendE - _ZN34_INTERNAL_ba97bf66_4_k_cu_5ecd162d4cuda3std3__436_GLOBAL__N__ba97bf66_4_k_cu_5ecd162d6ignoreE)
_ZN34_INTERNAL_ba97bf66_4_k_cu_5ecd162d4cuda3std3__436_GLOBAL__N__ba97bf66_4_k_cu_5ecd162d6ignoreE:
	.zero		1
	.type		_ZN34_INTERNAL_ba97bf66_4_k_cu_5ecd162d4cuda3std3__45__cpo4cendE,@object
	.size		_ZN34_INTERNAL_ba97bf66_4_k_cu_5ecd162d4cuda3std3__45__cpo4cendE,(_ZN34_INTERNAL_ba97bf66_4_k_cu_5ecd162d4cuda3std3__45__cpo3endE - _ZN34_INTERNAL_ba97bf66_4_k_cu_5ecd162d4cuda3std3__45__cpo4cendE)
_ZN34_INTERNAL_ba97bf66_4_k_cu_5ecd162d4cuda3std3__45__cpo4cendE:
	.zero		1
	.type		_ZN34_INTERNAL_ba97bf66_4_k_cu_5ecd162d4cuda3std3__45__cpo3endE,@object
	.size		_ZN34_INTERNAL_ba97bf66_4_k_cu_5ecd162d4cuda3std3__45__cpo3endE,(_ZN34_INTERNAL_ba97bf66_4_k_cu_5ecd162d4cuda3std3__48in_placeE - _ZN34_INTERNAL_ba97bf66_4_k_cu_5ecd162d4cuda3std3__45__cpo3endE)
_ZN34_INTERNAL_ba97bf66_4_k_cu_5ecd162d4cuda3std3__45__cpo3endE:
	.zero		1
	.type		_ZN34_INTERNAL_ba97bf66_4_k_cu_5ecd162d4cuda3std3__48in_placeE,@object
	.size		_ZN34_INTERNAL_ba97bf66_4_k_cu_5ecd162d4cuda3std3__48in_placeE,(_ZN34_INTERNAL_ba97bf66_4_k_cu_5ecd162d4cuda3std6ranges3__45__cpo7advanceE - _ZN34_INTERNAL_ba97bf66_4_k_cu_5ecd162d4cuda3std3__48in_placeE)
_ZN34_INTERNAL_ba97bf66_4_k_cu_5ecd162d4cuda3std3__48in_placeE:
	.zero		1
	.type		_ZN34_INTERNAL_ba97bf66_4_k_cu_5ecd162d4cuda3std6ranges3__45__cpo7advanceE,@object
	.size		_ZN34_INTERNAL_ba97bf66_4_k_cu_5ecd162d4cuda3std6ranges3__45__cpo7advanceE,(_ZN34_INTERNAL_ba97bf66_4_k_cu_5ecd162d4cuda3std3__45__cpo5beginE - _ZN34_INTERNAL_ba97bf66_4_k_cu_5ecd162d4cuda3std6ranges3__45__cpo7advanceE)
_ZN34_INTERNAL_ba97bf66_4_k_cu_5ecd162d4cuda3std6ranges3__45__cpo7advanceE:
	.zero		1
	.type		_ZN34_INTERNAL_ba97bf66_4_k_cu_5ecd162d4cuda3std3__45__cpo5beginE,@object
	.size		_ZN34_INTERNAL_ba97bf66_4_k_cu_5ecd162d4cuda3std3__45__cpo5beginE,(_ZN34_INTERNAL_ba97bf66_4_k_cu_5ecd162d4cuda3std3__419piecewise_constructE - _ZN34_INTERNAL_ba97bf66_4_k_cu_5ecd162d4cuda3std3__45__cpo5beginE)
_ZN34_INTERNAL_ba97bf66_4_k_cu_5ecd162d4cuda3std3__45__cpo5beginE:
	.zero		1
	.type		_ZN34_INTERNAL_ba97bf66_4_k_cu_5ecd162d4cuda3std3__419piecewise_constructE,@object
	.size		_ZN34_INTERNAL_ba97bf66_4_k_cu_5ecd162d4cuda3std3__419piecewise_constructE,(_ZN34_INTERNAL_ba97bf66_4_k_cu_5ecd162d4cuda3std3__45__cpo6cbeginE - _ZN34_INTERNAL_ba97bf66_4_k_cu_5ecd162d4cuda3std3__419piecewise_constructE)
_ZN34_INTERNAL_ba97bf66_4_k_cu_5ecd162d4cuda3std3__419piecewise_constructE:
	.zero		1
	.type		_ZN34_INTERNAL_ba97bf66_4_k_cu_5ecd162d4cuda3std3__45__cpo6cbeginE,@object
	.size		_ZN34_INTERNAL_ba97bf66_4_k_cu_5ecd162d4cuda3std3__45__cpo6cbeginE,(_ZN34_INTERNAL_ba97bf66_4_k_cu_5ecd162d4cuda3std6ranges3__45__cpo4swapE - _ZN34_INTERNAL_ba97bf66_4_k_cu_5ecd162d4cuda3std3__45__cpo6cbeginE)
_ZN34_INTERNAL_ba97bf66_4_k_cu_5ecd162d4cuda3std3__45__cpo6cbeginE:
	.zero		1
	.type		_ZN34_INTERNAL_ba97bf66_4_k_cu_5ecd162d4cuda3std6ranges3__45__cpo4swapE,@object
	.size		_ZN34_INTERNAL_ba97bf66_4_k_cu_5ecd162d4cuda3std6ranges3__45__cpo4swapE,(.L_7 - _ZN34_INTERNAL_ba97bf66_4_k_cu_5ecd162d4cuda3std6ranges3__45__cpo4swapE)
_ZN34_INTERNAL_ba97bf66_4_k_cu_5ecd162d4cuda3std6ranges3__45__cpo4swapE:
	.zero		1
.L_7:


//--------------------- .nv.constant0._Z15reduce_kernel_2Pf --------------------------
	.section	.nv.constant0._Z15reduce_kernel_2Pf,"a",@progbits
	.sectionflags	@""
	.align	4
.nv.constant0._Z15reduce_kernel_2Pf:
	.zero		904


//--------------------- .nv.constant0._Z15reduce_kernel_1Pf --------------------------
	.section	.nv.constant0._Z15reduce_kernel_1Pf,"a",@progbits
	.sectionflags	@""
	.align	4
.nv.constant0._Z15reduce_kernel_1Pf:
	.zero		904


//--------------------- SYMBOLS --------------------------

	.type		.nv.reservedSmem.offset0,@object
	.size		.nv.reservedSmem.offset0,0x4
